//
// Generated by NVIDIA NVVM Compiler
//
// Compiler Build ID: CL-36424714
// Cuda compilation tools, release 13.0, V13.0.88
// Based on NVVM 20.0.0
//

.version 9.0
.target sm_100
.address_size 64

	// .globl	_Z9matrixMulPfS_S_i

.visible .entry _Z9matrixMulPfS_S_i(
	.param .u64 .ptr .align 1 _Z9matrixMulPfS_S_i_param_0,
	.param .u64 .ptr .align 1 _Z9matrixMulPfS_S_i_param_1,
	.param .u64 .ptr .align 1 _Z9matrixMulPfS_S_i_param_2,
	.param .u32 _Z9matrixMulPfS_S_i_param_3
)
{
	.reg .pred 	%p<10>;
	.reg .b32 	%r<40>;
	.reg .b32 	%f<55>;
	.reg .b64 	%rd<66>;

	ld.param.u64 	%rd15, [_Z9matrixMulPfS_S_i_param_0];
	ld.param.u64 	%rd16, [_Z9matrixMulPfS_S_i_param_1];
	ld.param.u64 	%rd14, [_Z9matrixMulPfS_S_i_param_2];
	ld.param.u32 	%r16, [_Z9matrixMulPfS_S_i_param_3];
	cvta.to.global.u64 	%rd1, %rd16;
	cvta.to.global.u64 	%rd2, %rd15;
	mov.u32 	%r17, %ntid.x;
	mov.u32 	%r18, %ctaid.x;
	mov.u32 	%r19, %tid.x;
	mad.lo.s32 	%r1, %r17, %r18, %r19;
	setp.lt.s32 	%p1, %r16, 1;
	@%p1 bra 	$L__BB0_12;
	cvta.to.global.u64 	%rd17, %rd14;
	mov.u32 	%r21, %tid.y;
	mov.u32 	%r22, %ctaid.y;
	mov.u32 	%r23, %ntid.y;
	mad.lo.s32 	%r24, %r23, %r22, %r21;
	mul.lo.s32 	%r2, %r16, %r24;
	add.s32 	%r25, %r2, %r1;
	mul.wide.s32 	%rd18, %r25, 4;
	add.s64 	%rd3, %rd17, %rd18;
	ld.global.f32 	%f52, [%rd3];
	and.b32  	%r3, %r16, 7;
	setp.lt.u32 	%p2, %r16, 8;
	mov.b32 	%r38, 0;
	@%p2 bra 	$L__BB0_4;
	and.b32  	%r26, %r16, 2147483640;
	neg.s32 	%r36, %r26;
	mul.wide.u32 	%rd19, %r16, 4;
	add.s64 	%rd4, %rd1, %rd19;
	mul.wide.u32 	%rd20, %r16, 8;
	add.s64 	%rd5, %rd1, %rd20;
	mul.wide.u32 	%rd21, %r16, 12;
	add.s64 	%rd6, %rd1, %rd21;
	mul.wide.u32 	%rd22, %r16, 16;
	add.s64 	%rd7, %rd1, %rd22;
	mul.wide.u32 	%rd23, %r16, 20;
	add.s64 	%rd8, %rd1, %rd23;
	mul.wide.u32 	%rd24, %r16, 24;
	add.s64 	%rd9, %rd1, %rd24;
	mul.wide.u32 	%rd25, %r16, 28;
	add.s64 	%rd10, %rd1, %rd25;
	mul.wide.u32 	%rd26, %r2, 4;
	add.s64 	%rd27, %rd26, %rd2;
	add.s64 	%rd65, %rd27, 16;
	mov.u32 	%r35, %r1;
$L__BB0_3:
	.pragma "nounroll";
	and.b32  	%r38, %r16, 2147483640;
	mul.wide.s32 	%rd28, %r35, 4;
	add.s64 	%rd29, %rd4, %rd28;
	add.s64 	%rd30, %rd5, %rd28;
	add.s64 	%rd31, %rd6, %rd28;
	add.s64 	%rd32, %rd7, %rd28;
	add.s64 	%rd33, %rd8, %rd28;
	add.s64 	%rd34, %rd9, %rd28;
	add.s64 	%rd35, %rd10, %rd28;
	add.s64 	%rd36, %rd1, %rd28;
	ld.global.f32 	%f9, [%rd65+-16];
	ld.global.f32 	%f10, [%rd36];
	fma.rn.f32 	%f11, %f9, %f10, %f52;
	st.global.f32 	[%rd3], %f11;
	ld.global.f32 	%f12, [%rd65+-12];
	ld.global.f32 	%f13, [%rd29];
	fma.rn.f32 	%f14, %f12, %f13, %f11;
	st.global.f32 	[%rd3], %f14;
	ld.global.f32 	%f15, [%rd65+-8];
	ld.global.f32 	%f16, [%rd30];
	fma.rn.f32 	%f17, %f15, %f16, %f14;
	st.global.f32 	[%rd3], %f17;
	ld.global.f32 	%f18, [%rd65+-4];
	ld.global.f32 	%f19, [%rd31];
	fma.rn.f32 	%f20, %f18, %f19, %f17;
	st.global.f32 	[%rd3], %f20;
	ld.global.f32 	%f21, [%rd65];
	ld.global.f32 	%f22, [%rd32];
	fma.rn.f32 	%f23, %f21, %f22, %f20;
	st.global.f32 	[%rd3], %f23;
	ld.global.f32 	%f24, [%rd65+4];
	ld.global.f32 	%f25, [%rd33];
	fma.rn.f32 	%f26, %f24, %f25, %f23;
	st.global.f32 	[%rd3], %f26;
	ld.global.f32 	%f27, [%rd65+8];
	ld.global.f32 	%f28, [%rd34];
	fma.rn.f32 	%f29, %f27, %f28, %f26;
	st.global.f32 	[%rd3], %f29;
	ld.global.f32 	%f30, [%rd65+12];
	ld.global.f32 	%f31, [%rd35];
	fma.rn.f32 	%f52, %f30, %f31, %f29;
	st.global.f32 	[%rd3], %f52;
	add.s32 	%r36, %r36, 8;
	shl.b32 	%r27, %r16, 3;
	add.s32 	%r35, %r35, %r27;
	add.s64 	%rd65, %rd65, 32;
	setp.ne.s32 	%p3, %r36, 0;
	@%p3 bra 	$L__BB0_3;
$L__BB0_4:
	setp.eq.s32 	%p4, %r3, 0;
	@%p4 bra 	$L__BB0_12;
	and.b32  	%r11, %r16, 3;
	setp.lt.u32 	%p5, %r3, 4;
	@%p5 bra 	$L__BB0_7;
	add.s32 	%r28, %r38, %r2;
	mul.wide.u32 	%rd37, %r28, 4;
	add.s64 	%rd38, %rd2, %rd37;
	ld.global.f32 	%f32, [%rd38];
	mad.lo.s32 	%r29, %r38, %r16, %r1;
	mul.wide.s32 	%rd39, %r29, 4;
	add.s64 	%rd40, %rd1, %rd39;
	ld.global.f32 	%f33, [%rd40];
	fma.rn.f32 	%f34, %f32, %f33, %f52;
	st.global.f32 	[%rd3], %f34;
	cvt.u64.u32 	%rd41, %r2;
	cvt.u64.u32 	%rd42, %r38;
	add.s64 	%rd43, %rd42, %rd41;
	shl.b64 	%rd44, %rd43, 2;
	add.s64 	%rd45, %rd2, %rd44;
	ld.global.f32 	%f35, [%rd45+4];
	mul.wide.u32 	%rd46, %r16, 4;
	add.s64 	%rd47, %rd40, %rd46;
	ld.global.f32 	%f36, [%rd47];
	fma.rn.f32 	%f37, %f35, %f36, %f34;
	st.global.f32 	[%rd3], %f37;
	ld.global.f32 	%f38, [%rd45+8];
	add.s64 	%rd48, %rd47, %rd46;
	ld.global.f32 	%f39, [%rd48];
	fma.rn.f32 	%f40, %f38, %f39, %f37;
	st.global.f32 	[%rd3], %f40;
	ld.global.f32 	%f41, [%rd45+12];
	add.s64 	%rd49, %rd48, %rd46;
	ld.global.f32 	%f42, [%rd49];
	fma.rn.f32 	%f52, %f41, %f42, %f40;
	st.global.f32 	[%rd3], %f52;
	add.s32 	%r38, %r38, 4;
$L__BB0_7:
	setp.eq.s32 	%p6, %r11, 0;
	@%p6 bra 	$L__BB0_12;
	setp.eq.s32 	%p7, %r11, 1;
	@%p7 bra 	$L__BB0_10;
	add.s32 	%r30, %r38, %r2;
	mul.wide.u32 	%rd50, %r30, 4;
	add.s64 	%rd51, %rd2, %rd50;
	ld.global.f32 	%f43, [%rd51];
	mad.lo.s32 	%r31, %r38, %r16, %r1;
	mul.wide.s32 	%rd52, %r31, 4;
	add.s64 	%rd53, %rd1, %rd52;
	ld.global.f32 	%f44, [%rd53];
	fma.rn.f32 	%f45, %f43, %f44, %f52;
	st.global.f32 	[%rd3], %f45;
	cvt.u64.u32 	%rd54, %r2;
	cvt.u64.u32 	%rd55, %r38;
	add.s64 	%rd56, %rd55, %rd54;
	shl.b64 	%rd57, %rd56, 2;
	add.s64 	%rd58, %rd2, %rd57;
	ld.global.f32 	%f46, [%rd58+4];
	mul.wide.u32 	%rd59, %r16, 4;
	add.s64 	%rd60, %rd53, %rd59;
	ld.global.f32 	%f47, [%rd60];
	fma.rn.f32 	%f52, %f46, %f47, %f45;
	st.global.f32 	[%rd3], %f52;
	add.s32 	%r38, %r38, 2;
$L__BB0_10:
	and.b32  	%r32, %r16, 1;
	setp.eq.b32 	%p8, %r32, 1;
	not.pred 	%p9, %p8;
	@%p9 bra 	$L__BB0_12;
	add.s32 	%r33, %r38, %r2;
	mul.wide.u32 	%rd61, %r33, 4;
	add.s64 	%rd62, %rd2, %rd61;
	ld.global.f32 	%f48, [%rd62];
	mad.lo.s32 	%r34, %r38, %r16, %r1;
	mul.wide.s32 	%rd63, %r34, 4;
	add.s64 	%rd64, %rd1, %rd63;
	ld.global.f32 	%f49, [%rd64];
	fma.rn.f32 	%f50, %f48, %f49, %f52;
	st.global.f32 	[%rd3], %f50;
$L__BB0_12:
	ret;

}


// ===== COMPILED SASS (sm_100) =====

	.target	sm_100

	.elftype	@"ET_EXEC"


//--------------------- .note.nv.tkinfo           --------------------------
	.section	.note.nv.tkinfo,"",@"SHT_NOTE"
	.sectionflags	@"SHF_NOTE_NV_TKINFO"
	.tkinfo
        /*0018*/ 	.word	0x00000002
        /*0030*/ 	.string	""
        /*0030*/ 	.string	"ptxas"
        /*0030*/ 	.string	"Cuda compilation tools, release 13.0, V13.0.88"
        /*0030*/ 	.string	"Build cuda_13.0.r13.0/compiler.36424714_0"
        /*0030*/ 	.string	"-arch sm_100 -m 64 "



//--------------------- .note.nv.cuinfo           --------------------------
	.section	.note.nv.cuinfo,"",@"SHT_NOTE"
	.sectionflags	@"SHF_NOTE_NV_CUINFO"
        /*0018*/ 	.short	0x0002
        /*001a*/ 	.short	0x0064
        /*001c*/ 	.short	0x0082
	.zero		2


//--------------------- .nv.info                  --------------------------
	.section	.nv.info,"",@"SHT_CUDA_INFO"
	.align	4


	//----- nvinfo : EIATTR_REGCOUNT
	.align		4
        /*0000*/ 	.byte	0x04, 0x2f
        /*0002*/ 	.short	(.L_1 - .L_0)
	.align		4
.L_0:
        /*0004*/ 	.word	index@(_Z9matrixMulPfS_S_i)
        /*0008*/ 	.word	0x00000018


	//----- nvinfo : EIATTR_FRAME_SIZE
	.align		4
.L_1:
        /*000c*/ 	.byte	0x04, 0x11
        /*000e*/ 	.short	(.L_3 - .L_2)
	.align		4
.L_2:
        /*0010*/ 	.word	index@(_Z9matrixMulPfS_S_i)
        /*0014*/ 	.word	0x00000000


	//----- nvinfo : EIATTR_MIN_STACK_SIZE
	.align		4
.L_3:
        /*0018*/ 	.byte	0x04, 0x12
        /*001a*/ 	.short	(.L_5 - .L_4)
	.align		4
.L_4:
        /*001c*/ 	.word	index@(_Z9matrixMulPfS_S_i)
        /*0020*/ 	.word	0x00000000
.L_5:


//--------------------- .nv.compat                --------------------------
	.section	.nv.compat,"",@"SHT_CUDA_COMPAT_INFO"
	.align	4
        /*0000*/ 	.byte	0x02, 0x09, 0x00, 0x00, 0x02, 0x02, 0x01, 0x00, 0x02, 0x05, 0x05, 0x00, 0x03, 0x07, 0x01, 0x01
        /*0010*/ 	.byte	0x02, 0x03, 0x00, 0x00, 0x02, 0x06, 0x01, 0x00, 0x04, 0x0b, 0x08, 0x00, 0x09, 0x00, 0x00, 0x00
        /*0020*/ 	.byte	0x00, 0x00, 0x00, 0x00


//--------------------- .nv.info._Z9matrixMulPfS_S_i --------------------------
	.section	.nv.info._Z9matrixMulPfS_S_i,"",@"SHT_CUDA_INFO"
	.sectionflags	@""
	.align	4


	//----- nvinfo : EIATTR_CUDA_API_VERSION
	.align		4
        /*0000*/ 	.byte	0x04, 0x37
        /*0002*/ 	.short	(.L_7 - .L_6)
.L_6:
        /*0004*/ 	.word	0x00000082


	//----- nvinfo : EIATTR_KPARAM_INFO
	.align		4
.L_7:
        /*0008*/ 	.byte	0x04, 0x17
        /*000a*/ 	.short	(.L_9 - .L_8)
.L_8:
        /*000c*/ 	.word	0x00000000
        /*0010*/ 	.short	0x0003
        /*0012*/ 	.short	0x0018
        /*0014*/ 	.byte	0x00, 0xf0, 0x11, 0x00


	//----- nvinfo : EIATTR_KPARAM_INFO
	.align		4
.L_9:
        /*0018*/ 	.byte	0x04, 0x17
        /*001a*/ 	.short	(.L_11 - .L_10)
.L_10:
        /*001c*/ 	.word	0x00000000
        /*0020*/ 	.short	0x0002
        /*0022*/ 	.short	0x0010
        /*0024*/ 	.byte	0x00, 0xf5, 0x21, 0x00


	//----- nvinfo : EIATTR_KPARAM_INFO
	.align		4
.L_11:
        /*0028*/ 	.byte	0x04, 0x17
        /*002a*/ 	.short	(.L_13 - .L_12)
.L_12:
        /*002c*/ 	.word	0x00000000
        /*0030*/ 	.short	0x0001
        /*0032*/ 	.short	0x0008
        /*0034*/ 	.byte	0x00, 0xf5, 0x21, 0x00


	//----- nvinfo : EIATTR_KPARAM_INFO
	.align		4
.L_13:
        /*0038*/ 	.byte	0x04, 0x17
        /*003a*/ 	.short	(.L_15 - .L_14)
.L_14:
        /*003c*/ 	.word	0x00000000
        /*0040*/ 	.short	0x0000
        /*0042*/ 	.short	0x0000
        /*0044*/ 	.byte	0x00, 0xf5, 0x21, 0x00


	//----- nvinfo : EIATTR_SPARSE_MMA_MASK
	.align		4
.L_15:
        /*0048*/ 	.byte	0x03, 0x50
        /*004a*/ 	.short	0x0000


	//----- nvinfo : EIATTR_MAXREG_COUNT
	.align		4
        /*004c*/ 	.byte	0x03, 0x1b
        /*004e*/ 	.short	0x00ff


	//----- nvinfo : EIATTR_MERCURY_ISA_VERSION
	.align		4
        /*0050*/ 	.byte	0x03, 0x5f
        /*0052*/ 	.short	0x0101


	//----- nvinfo : EIATTR_VRC_CTA_INIT_COUNT
	.align		4
        /*0054*/ 	.byte	0x02, 0x4a
	.zero		1
	.zero		1


	//----- nvinfo : EIATTR_EXIT_INSTR_OFFSETS
	.align		4
        /*0058*/ 	.byte	0x04, 0x1c
        /*005a*/ 	.short	(.L_17 - .L_16)


	//   ....[0]....
.L_16:
        /*005c*/ 	.word	0x00000050


	//   ....[1]....
        /*0060*/ 	.word	0x00000630


	//   ....[2]....
        /*0064*/ 	.word	0x000008a0


	//   ....[3]....
        /*0068*/ 	.word	0x00000a60


	//   ....[4]....
        /*006c*/ 	.word	0x00000b10


	//----- nvinfo : EIATTR_CBANK_PARAM_SIZE
	.align		4
.L_17:
        /*0070*/ 	.byte	0x03, 0x19
        /*0072*/ 	.short	0x001c


	//----- nvinfo : EIATTR_PARAM_CBANK
	.align		4
        /*0074*/ 	.byte	0x04, 0x0a
        /*0076*/ 	.short	(.L_19 - .L_18)
	.align		4
.L_18:
        /*0078*/ 	.word	index@(.nv.constant0._Z9matrixMulPfS_S_i)
        /*007c*/ 	.short	0x0380
        /*007e*/ 	.short	0x001c


	//----- nvinfo : EIATTR_SW_WAR
	.align		4
.L_19:
        /*0080*/ 	.byte	0x04, 0x36
        /*0082*/ 	.short	(.L_21 - .L_20)
.L_20:
        /*0084*/ 	.word	0x00000008
.L_21:


//--------------------- .nv.callgraph             --------------------------
	.section	.nv.callgraph,"",@"SHT_CUDA_CALLGRAPH"
	.align	4
	.sectionentsize	8
	.align		4
        /*0000*/ 	.word	0x00000000
	.align		4
        /*0004*/ 	.word	0xffffffff
	.align		4
        /*0008*/ 	.word	0x00000000
	.align		4
        /*000c*/ 	.word	0xfffffffe
	.align		4
        /*0010*/ 	.word	0x00000000
	.align		4
        /*0014*/ 	.word	0xfffffffd
	.align		4
        /*0018*/ 	.word	0x00000000
	.align		4
        /*001c*/ 	.word	0xfffffffc


//--------------------- .text._Z9matrixMulPfS_S_i --------------------------
	.section	.text._Z9matrixMulPfS_S_i,"ax",@progbits
	.align	128
        .global         _Z9matrixMulPfS_S_i
        .type           _Z9matrixMulPfS_S_i,@function
        .size           _Z9matrixMulPfS_S_i,(.L_x_5 - _Z9matrixMulPfS_S_i)
        .other          _Z9matrixMulPfS_S_i,@"STO_CUDA_ENTRY STV_DEFAULT"
_Z9matrixMulPfS_S_i:
.text._Z9matrixMulPfS_S_i:
[----:B------:R-:W-:Y:S01]  /*0000*/  LDC R1, c[0x0][0x37c] ;  /* 0x0000df00ff017b82 */ /* 0x000fe20000000800 */
[----:B------:R-:W0:Y:S01]  /*0010*/  LDCU UR18, c[0x0][0x398] ;  /* 0x00007300ff1277ac */ /* 0x000e220008000800 */
[----:B------:R-:W1:Y:S01]  /*0020*/  S2R R0, SR_CTAID.X ;  /* 0x0000000000007919 */ /* 0x000e620000002500 */
[----:B0-----:R-:W-:-:S06]  /*0030*/  UISETP.GE.AND UP0, UPT, UR18, 0x1, UPT ;  /* 0x000000011200788c */ /* 0x001fcc000bf06270 */
[----:B------:R-:W-:-:S13]  /*0040*/  PLOP3.LUT P0, PT, PT, PT, UP0, 0x80, 0x8 ;  /* 0x000000000008781c */ /* 0x000fda0003f0f008 */
[----:B-1----:R-:W-:Y:S05]  /*0050*/  @!P0 EXIT ;  /* 0x000000000000894d */ /* 0x002fea0003800000 */
[----:B------:R-:W0:Y:S01]  /*0060*/  S2R R5, SR_TID.Y ;  /* 0x0000000000057919 */ /* 0x000e220000002200 */
[----:B------:R-:W1:Y:S01]  /*0070*/  LDCU UR4, c[0x0][0x360] ;  /* 0x00006c00ff0477ac */ /* 0x000e620008000800 */
[----:B------:R-:W0:Y:S01]  /*0080*/  S2UR UR5, SR_CTAID.Y ;  /* 0x00000000000579c3 */ /* 0x000e220000002600 */
[----:B------:R-:W1:Y:S01]  /*0090*/  S2R R7, SR_TID.X ;  /* 0x0000000000077919 */ /* 0x000e620000002100 */
[----:B------:R-:W2:Y:S06]  /*00a0*/  LDCU.64 UR16, c[0x0][0x358] ;  /* 0x00006b00ff1077ac */ /* 0x000eac0008000a00 */
[----:B------:R-:W0:Y:S08]  /*00b0*/  LDC R4, c[0x0][0x364] ;  /* 0x0000d900ff047b82 */ /* 0x000e300000000800 */
[----:B------:R-:W3:Y:S01]  /*00c0*/  LDC.64 R2, c[0x0][0x390] ;  /* 0x0000e400ff027b82 */ /* 0x000ee20000000a00 */
[----:B0-----:R-:W-:-:S02]  /*00d0*/  IMAD R5, R4, UR5, R5 ;  /* 0x0000000504057c24 */ /* 0x001fc4000f8e0205 */
[----:B-1----:R-:W-:Y:S02]  /*00e0*/  IMAD R0, R0, UR4, R7 ;  /* 0x0000000400007c24 */ /* 0x002fe4000f8e0207 */
[----:B------:R-:W-:-:S05]  /*00f0*/  IMAD R5, R5, UR18, RZ ;  /* 0x0000001205057c24 */ /* 0x000fca000f8e02ff */
[----:B------:R-:W-:-:S05]  /*0100*/  IADD3 R7, PT, PT, R0, R5, RZ ;  /* 0x0000000500077210 */ /* 0x000fca0007ffe0ff */
[----:B---3--:R-:W-:-:S05]  /*0110*/  IMAD.WIDE R2, R7, 0x4, R2 ;  /* 0x0000000407027825 */ /* 0x008fca00078e0202 */
[----:B--2---:R0:W5:Y:S01]  /*0120*/  LDG.E R7, desc[UR16][R2.64] ;  /* 0x0000001002077981 */ /* 0x004162000c1e1900 */
[----:B------:R-:W-:Y:S01]  /*0130*/  UISETP.GE.U32.AND UP0, UPT, UR18, 0x8, UPT ;  /* 0x000000081200788c */ /* 0x000fe2000bf06070 */
[----:B------:R-:W-:-:S08]  /*0140*/  HFMA2 R4, -RZ, RZ, 0, 0 ;  /* 0x00000000ff047431 */ /* 0x000fd000000001ff */
[----:B0-----:R-:W-:Y:S05]  /*0150*/  BRA.U !UP0, `(.L_x_0) ;  /* 0x00000005082c7547 */ /* 0x001fea000b800000 */
[----:B------:R-:W0:Y:S01]  /*0160*/  LDCU.128 UR20, c[0x0][0x380] ;  /* 0x00007000ff1477ac */ /* 0x000e220008000c00 */
[----:B------:R-:W-:Y:S01]  /*0170*/  MOV R4, R0 ;  /* 0x0000000000047202 */ /* 0x000fe20000000f00 */
[----:B------:R-:W-:-:S04]  /*0180*/  ULOP3.LUT UR4, UR18, 0x7ffffff8, URZ, 0xc0, !UPT ;  /* 0x7ffffff812047892 */ /* 0x000fc8000f8ec0ff */
[----:B------:R-:W-:Y:S01]  /*0190*/  UIADD3 UR4, UPT, UPT, -UR4, URZ, URZ ;  /* 0x000000ff04047290 */ /* 0x000fe2000fffe1ff */
[----:B0-----:R-:W-:Y:S01]  /*01a0*/  MOV R8, UR20 ;  /* 0x0000001400087c02 */ /* 0x001fe20008000f00 */
[----:B------:R-:W-:Y:S01]  /*01b0*/  UIMAD.WIDE.U32 UR6, UR18, 0xc, UR22 ;  /* 0x0000000c120678a5 */ /* 0x000fe2000f8e0016 */
[----:B------:R-:W-:Y:S01]  /*01c0*/  MOV R9, UR21 ;  /* 0x0000001500097c02 */ /* 0x000fe20008000f00 */
[----:B------:R-:W-:Y:S02]  /*01d0*/  UIMAD.WIDE.U32 UR8, UR18, 0x10, UR22 ;  /* 0x00000010120878a5 */ /* 0x000fe4000f8e0016 */
[----:B------:R-:W-:Y:S01]  /*01e0*/  UIMAD.WIDE.U32 UR10, UR18, 0x14, UR22 ;  /* 0x00000014120a78a5 */ /* 0x000fe2000f8e0016 */
[----:B------:R-:W-:Y:S01]  /*01f0*/  IMAD.WIDE.U32 R8, R5, 0x4, R8 ;  /* 0x0000000405087825 */ /* 0x000fe200078e0008 */
[----:B------:R-:W-:Y:S02]  /*0200*/  UIMAD.WIDE.U32 UR12, UR18, 0x18, UR22 ;  /* 0x00000018120c78a5 */ /* 0x000fe4000f8e0016 */
[----:B------:R-:W-:Y:S01]  /*0210*/  UIMAD.WIDE.U32 UR14, UR18, 0x1c, UR22 ;  /* 0x0000001c120e78a5 */ /* 0x000fe2000f8e0016 */
[----:B------:R-:W-:-:S04]  /*0220*/  IADD3 R6, P0, PT, R8, 0x10, RZ ;  /* 0x0000001008067810 */ /* 0x000fc80007f1e0ff */
[----:B------:R-:W-:-:S09]  /*0230*/  IADD3.X R9, PT, PT, RZ, R9, RZ, P0, !PT ;  /* 0x00000009ff097210 */ /* 0x000fd200007fe4ff */
.L_x_1:
[----:B------:R-:W-:Y:S02]  /*0240*/  MOV R11, 0x4 ;  /* 0x00000004000b7802 */ /* 0x000fe40000000f00 */
[----:B------:R-:W-:-:S03]  /*0250*/  MOV R8, R6 ;  /* 0x0000000600087202 */ /* 0x000fc60000000f00 */
[----:B------:R-:W-:Y:S02]  /*0260*/  IMAD.WIDE R10, R4, R11, UR22 ;  /* 0x00000016040a7e25 */ /* 0x000fe4000f8e020b */
[----:B------:R-:W2:Y:S04]  /*0270*/  LDG.E R6, desc[UR16][R8.64+-0x10] ;  /* 0xfffff01008067981 */ /* 0x000ea8000c1e1900 */
[----:B------:R-:W2:Y:S01]  /*0280*/  LDG.E R10, desc[UR16][R10.64] ;  /* 0x000000100a0a7981 */ /* 0x000ea2000c1e1900 */
[----:B------:R-:W-:-:S06]  /*0290*/  UIMAD.WIDE.U32 UR20, UR18, 0x4, UR22 ;  /* 0x00000004121478a5 */ /* 0x000fcc000f8e0016 */
[----:B------:R-:W-:Y:S02]  /*02a0*/  MOV R12, UR20 ;  /* 0x00000014000c7c02 */ /* 0x000fe40008000f00 */
[----:B------:R-:W-:Y:S01]  /*02b0*/  MOV R13, UR21 ;  /* 0x00000015000d7c02 */ /* 0x000fe20008000f00 */
[----:B--2--5:R-:W-:Y:S02]  /*02c0*/  FFMA R15, R6, R10, R7 ;  /* 0x0000000a060f7223 */ /* 0x024fe40000000007 */
[----:B0-----:R-:W-:-:S03]  /*02d0*/  IMAD.WIDE R6, R4, 0x4, R12 ;  /* 0x0000000404067825 */ /* 0x001fc600078e020c */
[----:B------:R0:W-:Y:S04]  /*02e0*/  STG.E desc[UR16][R2.64], R15 ;  /* 0x0000000f02007986 */ /* 0x0001e8000c101910 */
[----:B------:R-:W2:Y:S04]  /*02f0*/  LDG.E R6, desc[UR16][R6.64] ;  /* 0x0000001006067981 */ /* 0x000ea8000c1e1900 */
[----:B------:R-:W2:Y:S01]  /*0300*/  LDG.E R14, desc[UR16][R8.64+-0xc] ;  /* 0xfffff410080e7981 */ /* 0x000ea2000c1e1900 */
[----:B------:R-:W-:-:S06]  /*0310*/  UIMAD.WIDE.U32 UR20, UR18, 0x8, UR22 ;  /* 0x00000008121478a5 */ /* 0x000fcc000f8e0016 */
[----:B------:R-:W-:Y:S02]  /*0320*/  MOV R12, UR20 ;  /* 0x00000014000c7c02 */ /* 0x000fe40008000f00 */
[----:B------:R-:W-:-:S03]  /*0330*/  MOV R13, UR21 ;  /* 0x00000015000d7c02 */ /* 0x000fc60008000f00 */
[----:B------:R-:W-:-:S04]  /*0340*/  IMAD.WIDE R10, R4, 0x4, R12 ;  /* 0x00000004040a7825 */ /* 0x000fc800078e020c */
[----:B--2---:R-:W-:-:S05]  /*0350*/  FFMA R17, R14, R6, R15 ;  /* 0x000000060e117223 */ /* 0x004fca000000000f */
[----:B------:R-:W-:Y:S04]  /*0360*/  STG.E desc[UR16][R2.64], R17 ;  /* 0x0000001102007986 */ /* 0x000fe8000c101910 */
[----:B------:R-:W0:Y:S04]  /*0370*/  LDG.E R10, desc[UR16][R10.64] ;  /* 0x000000100a0a7981 */ /* 0x000e28000c1e1900 */
[----:B------:R-:W0:Y:S01]  /*0380*/  LDG.E R12, desc[UR16][R8.64+-0x8] ;  /* 0xfffff810080c7981 */ /* 0x000e22000c1e1900 */
[----:B------:R-:W-:-:S05]  /*0390*/  HFMA2 R13, -RZ, RZ, 0, 2.384185791015625e-07 ;  /* 0x00000004ff0d7431 */ /* 0x000fca00000001ff */
[----:B------:R-:W-:-:S04]  /*03a0*/  IMAD.WIDE R6, R4, R13, UR6 ;  /* 0x0000000604067e25 */ /* 0x000fc8000f8e020d */
[----:B0-----:R-:W-:-:S05]  /*03b0*/  FFMA R15, R12, R10, R17 ;  /* 0x0000000a0c0f7223 */ /* 0x001fca0000000011 */
[----:B------:R0:W-:Y:S04]  /*03c0*/  STG.E desc[UR16][R2.64], R15 ;  /* 0x0000000f02007986 */ /* 0x0001e8000c101910 */
[----:B------:R-:W2:Y:S04]  /*03d0*/  LDG.E R6, desc[UR16][R6.64] ;  /* 0x0000001006067981 */ /* 0x000ea8000c1e1900 */
[----:B------:R-:W2:Y:S02]  /*03e0*/  LDG.E R12, desc[UR16][R8.64+-0x4] ;  /* 0xfffffc10080c7981 */ /* 0x000ea4000c1e1900 */
[----:B--2---:R-:W-:Y:S01]  /*03f0*/  FFMA R19, R12, R6, R15 ;  /* 0x000000060c137223 */ /* 0x004fe2000000000f */
[----:B------:R-:W-:-:S04]  /*0400*/  IMAD.WIDE R12, R4, R13, UR8 ;  /* 0x00000008040c7e25 */ /* 0x000fc8000f8e020d */
[----:B------:R1:W-:Y:S04]  /*0410*/  STG.E desc[UR16][R2.64], R19 ;  /* 0x0000001302007986 */ /* 0x0003e8000c101910 */
[----:B------:R-:W2:Y:S04]  /*0420*/  LDG.E R12, desc[UR16][R12.64] ;  /* 0x000000100c0c7981 */ /* 0x000ea8000c1e1900 */
[----:B------:R-:W2:Y:S01]  /*0430*/  LDG.E R10, desc[UR16][R8.64] ;  /* 0x00000010080a7981 */ /* 0x000ea2000c1e1900 */
[----:B------:R-:W-:Y:S01]  /*0440*/  MOV R11, 0x4 ;  /* 0x00000004000b7802 */ /* 0x000fe20000000f00 */
[----:B0-----:R-:W-:-:S02]  /*0450*/  HFMA2 R15, -RZ, RZ, 0, 2.384185791015625e-07 ;  /* 0x00000004ff0f7431 */ /* 0x001fc400000001ff */
[----:B--2---:R-:W-:Y:S02]  /*0460*/  FFMA R17, R10, R12, R19 ;  /* 0x0000000c0a117223 */ /* 0x004fe40000000013 */
[----:B------:R-:W-:-:S03]  /*0470*/  IMAD.WIDE R10, R4, R11, UR10 ;  /* 0x0000000a040a7e25 */ /* 0x000fc6000f8e020b */
[----:B------:R0:W-:Y:S04]  /*0480*/  STG.E desc[UR16][R2.64], R17 ;  /* 0x0000001102007986 */ /* 0x0001e8000c101910 */
[----:B------:R-:W2:Y:S04]  /*0490*/  LDG.E R10, desc[UR16][R10.64] ;  /* 0x000000100a0a7981 */ /* 0x000ea8000c1e1900 */
[----:B------:R-:W2:Y:S01]  /*04a0*/  LDG.E R6, desc[UR16][R8.64+0x4] ;  /* 0x0000041008067981 */ /* 0x000ea2000c1e1900 */
[----:B------:R-:W-:-:S04]  /*04b0*/  IMAD.WIDE R14, R4, R15, UR12 ;  /* 0x0000000c040e7e25 */ /* 0x000fc8000f8e020f */
[----:B--2---:R-:W-:-:S05]  /*04c0*/  FFMA R21, R6, R10, R17 ;  /* 0x0000000a06157223 */ /* 0x004fca0000000011 */
[----:B------:R0:W-:Y:S04]  /*04d0*/  STG.E desc[UR16][R2.64], R21 ;  /* 0x0000001502007986 */ /* 0x0001e8000c101910 */
[----:B------:R-:W1:Y:S04]  /*04e0*/  LDG.E R14, desc[UR16][R14.64] ;  /* 0x000000100e0e7981 */ /* 0x000e68000c1e1900 */
[----:B------:R-:W1:Y:S01]  /*04f0*/  LDG.E R6, desc[UR16][R8.64+0x8] ;  /* 0x0000081008067981 */ /* 0x000e62000c1e1900 */
[----:B------:R-:W-:-:S05]  /*0500*/  MOV R13, 0x4 ;  /* 0x00000004000d7802 */ /* 0x000fca0000000f00 */
[----:B------:R-:W-:-:S04]  /*0510*/  IMAD.WIDE R12, R4, R13, UR14 ;  /* 0x0000000e040c7e25 */ /* 0x000fc8000f8e020d */
[----:B-1----:R-:W-:-:S05]  /*0520*/  FFMA R19, R6, R14, R21 ;  /* 0x0000000e06137223 */ /* 0x002fca0000000015 */
[----:B------:R0:W-:Y:S04]  /*0530*/  STG.E desc[UR16][R2.64], R19 ;  /* 0x0000001302007986 */ /* 0x0001e8000c101910 */
[----:B------:R-:W2:Y:S04]  /*0540*/  LDG.E R12, desc[UR16][R12.64] ;  /* 0x000000100c0c7981 */ /* 0x000ea8000c1e1900 */
[----:B------:R-:W2:Y:S01]  /*0550*/  LDG.E R6, desc[UR16][R8.64+0xc] ;  /* 0x00000c1008067981 */ /* 0x000ea2000c1e1900 */
[----:B------:R-:W-:Y:S01]  /*0560*/  UIADD3 UR4, UPT, UPT, UR4, 0x8, URZ ;  /* 0x0000000804047890 */ /* 0x000fe2000fffe0ff */
[----:B------:R-:W-:-:S03]  /*0570*/  MOV R11, UR18 ;  /* 0x00000012000b7c02 */ /* 0x000fc60008000f00 */
[----:B------:R-:W-:Y:S01]  /*0580*/  UISETP.NE.AND UP0, UPT, UR4, URZ, UPT ;  /* 0x000000ff0400728c */ /* 0x000fe2000bf05270 */
[----:B------:R-:W-:Y:S01]  /*0590*/  LEA R4, R11, R4, 0x3 ;  /* 0x000000040b047211 */ /* 0x000fe200078e18ff */
[----:B--2---:R-:W-:Y:S01]  /*05a0*/  FFMA R7, R6, R12, R19 ;  /* 0x0000000c06077223 */ /* 0x004fe20000000013 */
[----:B------:R-:W-:-:S04]  /*05b0*/  IADD3 R6, P0, PT, R8, 0x20, RZ ;  /* 0x0000002008067810 */ /* 0x000fc80007f1e0ff */
[----:B------:R0:W-:Y:S01]  /*05c0*/  STG.E desc[UR16][R2.64], R7 ;  /* 0x0000000702007986 */ /* 0x0001e2000c101910 */
[----:B------:R-:W-:Y:S01]  /*05d0*/  IADD3.X R9, PT, PT, RZ, R9, RZ, P0, !PT ;  /* 0x00000009ff097210 */ /* 0x000fe200007fe4ff */
[----:B------:R-:W-:Y:S07]  /*05e0*/  BRA.U UP0, `(.L_x_1) ;  /* 0xfffffffd00147547 */ /* 0x000fee000b83ffff */
[----:B------:R-:W-:-:S06]  /*05f0*/  ULOP3.LUT UR4, UR18, 0x7ffffff8, URZ, 0xc0, !UPT ;  /* 0x7ffffff812047892 */ /* 0x000fcc000f8ec0ff */
[----:B------:R-:W-:-:S07]  /*0600*/  MOV R4, UR4 ;  /* 0x0000000400047c02 */ /* 0x000fce0008000f00 */
.L_x_0:
[----:B------:R-:W-:-:S06]  /*0610*/  ULOP3.LUT UR4, UR18, 0x7, URZ, 0xc0, !UPT ;  /* 0x0000000712047892 */ /* 0x000fcc000f8ec0ff */
[----:B------:R-:W-:-:S13]  /*0620*/  ISETP.NE.AND P0, PT, RZ, UR4, PT ;  /* 0x00000004ff007c0c */ /* 0x000fda000bf05270 */
[----:B------:R-:W-:Y:S05]  /*0630*/  @!P0 EXIT ;  /* 0x000000000000894d */ /* 0x000fea0003800000 */
[----:B------:R-:W-:Y:S02]  /*0640*/  UISETP.GE.U32.AND UP0, UPT, UR4, 0x4, UPT ;  /* 0x000000040400788c */ /* 0x000fe4000bf06070 */
[----:B------:R-:W-:-:S07]  /*0650*/  ULOP3.LUT UR4, UR18, 0x3, URZ, 0xc0, !UPT ;  /* 0x0000000312047892 */ /* 0x000fce000f8ec0ff */
[----:B------:R-:W-:Y:S05]  /*0660*/  BRA.U !UP0, `(.L_x_2) ;  /* 0x0000000108887547 */ /* 0x000fea000b800000 */
[----:B------:R-:W1:Y:S01]  /*0670*/  LDC.64 R10, c[0x0][0x380] ;  /* 0x0000e000ff0a7b82 */ /* 0x000e620000000a00 */
[----:B------:R-:W-:Y:S01]  /*0680*/  IADD3 R9, PT, PT, R5, R4, RZ ;  /* 0x0000000405097210 */ /* 0x000fe20007ffe0ff */
[----:B------:R-:W-:Y:S01]  /*0690*/  IMAD R15, R4, UR18, R0 ;  /* 0x00000012040f7c24 */ /* 0x000fe2000f8e0200 */
[----:B------:R-:W2:Y:S05]  /*06a0*/  LDCU.64 UR6, c[0x0][0x380] ;  /* 0x00007000ff0677ac */ /* 0x000eaa0008000a00 */
[----:B------:R-:W3:Y:S01]  /*06b0*/  LDC.64 R12, c[0x0][0x388] ;  /* 0x0000e200ff0c7b82 */ /* 0x000ee20000000a00 */
[----:B-1----:R-:W-:-:S06]  /*06c0*/  IMAD.WIDE.U32 R10, R9, 0x4, R10 ;  /* 0x00000004090a7825 */ /* 0x002fcc00078e000a */
[----:B------:R-:W4:Y:S01]  /*06d0*/  LDG.E R10, desc[UR16][R10.64] ;  /* 0x000000100a0a7981 */ /* 0x000f22000c1e1900 */
[----:B---3--:R-:W-:-:S05]  /*06e0*/  IMAD.WIDE R12, R15, 0x4, R12 ;  /* 0x000000040f0c7825 */ /* 0x008fca00078e020c */
[----:B------:R-:W4:Y:S01]  /*06f0*/  LDG.E R6, desc[UR16][R12.64] ;  /* 0x000000100c067981 */ /* 0x000f22000c1e1900 */
[----:B------:R-:W-:Y:S02]  /*0700*/  IADD3 R9, P0, PT, R5, R4, RZ ;  /* 0x0000000405097210 */ /* 0x000fe40007f1e0ff */
[----:B0-----:R-:W-:Y:S02]  /*0710*/  MOV R17, UR18 ;  /* 0x0000001200117c02 */ /* 0x001fe40008000f00 */
[----:B------:R-:W-:Y:S02]  /*0720*/  IADD3.X R14, PT, PT, RZ, RZ, RZ, P0, !PT ;  /* 0x000000ffff0e7210 */ /* 0x000fe400007fe4ff */
[----:B--2---:R-:W-:-:S04]  /*0730*/  LEA R8, P0, R9, UR6, 0x2 ;  /* 0x0000000609087c11 */ /* 0x004fc8000f8010ff */
[----:B------:R-:W-:Y:S01]  /*0740*/  LEA.HI.X R9, R9, UR7, R14, 0x2, P0 ;  /* 0x0000000709097c11 */ /* 0x000fe200080f140e */
[----:B----45:R-:W-:Y:S01]  /*0750*/  FFMA R15, R10, R6, R7 ;  /* 0x000000060a0f7223 */ /* 0x030fe20000000007 */
[----:B------:R-:W-:-:S04]  /*0760*/  IMAD.WIDE.U32 R6, R17, 0x4, R12 ;  /* 0x0000000411067825 */ /* 0x000fc800078e000c */
[----:B------:R1:W-:Y:S04]  /*0770*/  STG.E desc[UR16][R2.64], R15 ;  /* 0x0000000f02007986 */ /* 0x0003e8000c101910 */
[----:B------:R-:W2:Y:S04]  /*0780*/  LDG.E R11, desc[UR16][R6.64] ;  /* 0x00000010060b7981 */ /* 0x000ea8000c1e1900 */
[----:B------:R-:W2:Y:S01]  /*0790*/  LDG.E R10, desc[UR16][R8.64+0x4] ;  /* 0x00000410080a7981 */ /* 0x000ea2000c1e1900 */
[----:B------:R-:W-:Y:S01]  /*07a0*/  MOV R13, UR18 ;  /* 0x00000012000d7c02 */ /* 0x000fe20008000f00 */
[----:B--2---:R-:W-:-:S04]  /*07b0*/  FFMA R17, R10, R11, R15 ;  /* 0x0000000b0a117223 */ /* 0x004fc8000000000f */
[----:B------:R-:W-:Y:S01]  /*07c0*/  IMAD.WIDE.U32 R10, R13, 0x4, R6 ;  /* 0x000000040d0a7825 */ /* 0x000fe200078e0006 */
        /* <DEDUP_REMOVED lines=9> */
[----:B------:R-:W-:Y:S01]  /*0860*/  IADD3 R4, PT, PT, R4, 0x4, RZ ;  /* 0x0000000404047810 */ /* 0x000fe20007ffe0ff */
[----:B--2---:R-:W-:-:S05]  /*0870*/  FFMA R7, R6, R12, R19 ;  /* 0x0000000c06077223 */ /* 0x004fca0000000013 */
[----:B------:R1:W-:Y:S02]  /*0880*/  STG.E desc[UR16][R2.64], R7 ;  /* 0x0000000702007986 */ /* 0x0003e4000c101910 */
.L_x_2:
[----:B------:R-:W-:-:S13]  /*0890*/  ISETP.NE.AND P0, PT, RZ, UR4, PT ;  /* 0x00000004ff007c0c */ /* 0x000fda000bf05270 */
[----:B------:R-:W-:Y:S05]  /*08a0*/  @!P0 EXIT ;  /* 0x000000000000894d */ /* 0x000fea0003800000 */
[----:B------:R-:W-:-:S09]  /*08b0*/  UISETP.NE.AND UP0, UPT, UR4, 0x1, UPT ;  /* 0x000000010400788c */ /* 0x000fd2000bf05270 */
[----:B------:R-:W-:Y:S05]  /*08c0*/  BRA.U !UP0, `(.L_x_3) ;  /* 0x0000000108587547 */ /* 0x000fea000b800000 */
[----:B------:R-:W2:Y:S01]  /*08d0*/  LDC.64 R8, c[0x0][0x380] ;  /* 0x0000e000ff087b82 */ /* 0x000ea20000000a00 */
[----:B------:R-:W-:Y:S01]  /*08e0*/  IADD3 R11, PT, PT, R5, R4, RZ ;  /* 0x00000004050b7210 */ /* 0x000fe20007ffe0ff */
[----:B-1----:R-:W-:Y:S01]  /*08f0*/  IMAD R15, R4, UR18, R0 ;  /* 0x00000012040f7c24 */ /* 0x002fe2000f8e0200 */
[----:B------:R-:W1:Y:S05]  /*0900*/  LDCU.64 UR4, c[0x0][0x380] ;  /* 0x00007000ff0477ac */ /* 0x000e6a0008000a00 */
[----:B------:R-:W3:Y:S01]  /*0910*/  LDC.64 R12, c[0x0][0x388] ;  /* 0x0000e200ff0c7b82 */ /* 0x000ee20000000a00 */
[----:B--2---:R-:W-:-:S06]  /*0920*/  IMAD.WIDE.U32 R10, R11, 0x4, R8 ;  /* 0x000000040b0a7825 */ /* 0x004fcc00078e0008 */
[----:B------:R-:W0:Y:S01]  /*0930*/  LDG.E R10, desc[UR16][R10.64] ;  /* 0x000000100a0a7981 */ /* 0x000e22000c1e1900 */
[----:B---3--:R-:W-:-:S05]  /*0940*/  IMAD.WIDE R12, R15, 0x4, R12 ;  /* 0x000000040f0c7825 */ /* 0x008fca00078e020c */
[----:B------:R-:W0:Y:S01]  /*0950*/  LDG.E R6, desc[UR16][R12.64] ;  /* 0x000000100c067981 */ /* 0x000e22000c1e1900 */
[----:B------:R-:W-:Y:S02]  /*0960*/  IADD3 R9, P0, PT, R5, R4, RZ ;  /* 0x0000000405097210 */ /* 0x000fe40007f1e0ff */
[----:B------:R-:W-:Y:S02]  /*0970*/  MOV R15, UR18 ;  /* 0x00000012000f7c02 */ /* 0x000fe40008000f00 */
[----:B------:R-:W-:Y:S02]  /*0980*/  IADD3.X R14, PT, PT, RZ, RZ, RZ, P0, !PT ;  /* 0x000000ffff0e7210 */ /* 0x000fe400007fe4ff */
[----:B-1----:R-:W-:-:S04]  /*0990*/  LEA R8, P0, R9, UR4, 0x2 ;  /* 0x0000000409087c11 */ /* 0x002fc8000f8010ff */
[----:B------:R-:W-:Y:S01]  /*09a0*/  LEA.HI.X R9, R9, UR5, R14, 0x2, P0 ;  /* 0x0000000509097c11 */ /* 0x000fe200080f140e */
[----:B------:R-:W-:-:S04]  /*09b0*/  IMAD.WIDE.U32 R14, R15, 0x4, R12 ;  /* 0x000000040f0e7825 */ /* 0x000fc800078e000c */
[----:B0----5:R-:W-:-:S05]  /*09c0*/  FFMA R17, R10, R6, R7 ;  /* 0x000000060a117223 */ /* 0x021fca0000000007 */
[----:B------:R2:W-:Y:S04]  /*09d0*/  STG.E desc[UR16][R2.64], R17 ;  /* 0x0000001102007986 */ /* 0x0005e8000c101910 */
[----:B------:R-:W3:Y:S04]  /*09e0*/  LDG.E R14, desc[UR16][R14.64] ;  /* 0x000000100e0e7981 */ /* 0x000ee8000c1e1900 */
[----:B------:R-:W3:Y:S01]  /*09f0*/  LDG.E R8, desc[UR16][R8.64+0x4] ;  /* 0x0000041008087981 */ /* 0x000ee2000c1e1900 */
[----:B------:R-:W-:Y:S01]  /*0a00*/  IADD3 R4, PT, PT, R4, 0x2, RZ ;  /* 0x0000000204047810 */ /* 0x000fe20007ffe0ff */
[----:B---3--:R-:W-:-:S05]  /*0a10*/  FFMA R7, R8, R14, R17 ;  /* 0x0000000e08077223 */ /* 0x008fca0000000011 */
[----:B------:R2:W-:Y:S02]  /*0a20*/  STG.E desc[UR16][R2.64], R7 ;  /* 0x0000000702007986 */ /* 0x0005e4000c101910 */
.L_x_3:
[----:B------:R-:W-:-:S04]  /*0a30*/  ULOP3.LUT UR4, UR18, 0x1, URZ, 0xc0, !UPT ;  /* 0x0000000112047892 */ /* 0x000fc8000f8ec0ff */
[----:B------:R-:W-:-:S06]  /*0a40*/  UISETP.NE.U32.AND UP0, UPT, UR4, 0x1, UPT ;  /* 0x000000010400788c */ /* 0x000fcc000bf05070 */
[----:B------:R-:W-:-:S13]  /*0a50*/  PLOP3.LUT P0, PT, PT, PT, UP0, 0x80, 0x8 ;  /* 0x000000000008781c */ /* 0x000fda0003f0f008 */
[----:B------:R-:W-:Y:S05]  /*0a60*/  @P0 EXIT ;  /* 0x000000000000094d */ /* 0x000fea0003800000 */
[----:B------:R-:W3:Y:S01]  /*0a70*/  LDC.64 R8, c[0x0][0x380] ;  /* 0x0000e000ff087b82 */ /* 0x000ee20000000a00 */
[----:B------:R-:W-:Y:S01]  /*0a80*/  IADD3 R5, PT, PT, R5, R4, RZ ;  /* 0x0000000405057210 */ /* 0x000fe20007ffe0ff */
[----:B------:R-:W-:-:S06]  /*0a90*/  IMAD R13, R4, UR18, R0 ;  /* 0x00000012040d7c24 */ /* 0x000fcc000f8e0200 */
[----:B------:R-:W4:Y:S01]  /*0aa0*/  LDC.64 R10, c[0x0][0x388] ;  /* 0x0000e200ff0a7b82 */ /* 0x000f220000000a00 */
[----:B---3--:R-:W-:-:S06]  /*0ab0*/  IMAD.WIDE.U32 R4, R5, 0x4, R8 ;  /* 0x0000000405047825 */ /* 0x008fcc00078e0008 */
[----:B------:R-:W0:Y:S01]  /*0ac0*/  LDG.E R4, desc[UR16][R4.64] ;  /* 0x0000001004047981 */ /* 0x000e22000c1e1900 */
[----:B----4-:R-:W-:-:S06]  /*0ad0*/  IMAD.WIDE R8, R13, 0x4, R10 ;  /* 0x000000040d087825 */ /* 0x010fcc00078e020a */
[----:B------:R-:W0:Y:S02]  /*0ae0*/  LDG.E R8, desc[UR16][R8.64] ;  /* 0x0000001008087981 */ /* 0x000e24000c1e1900 */
[----:B012--5:R-:W-:-:S05]  /*0af0*/  FFMA R7, R4, R8, R7 ;  /* 0x0000000804077223 */ /* 0x027fca0000000007 */
[----:B------:R-:W-:Y:S01]  /*0b00*/  STG.E desc[UR16][R2.64], R7 ;  /* 0x0000000702007986 */ /* 0x000fe2000c101910 */
[----:B------:R-:W-:Y:S05]  /*0b10*/  EXIT ;  /* 0x000000000000794d */ /* 0x000fea0003800000 */
.L_x_4:
[----:B------:R-:W-:-:S00]  /*0b20*/  BRA `(.L_x_4) ;  /* 0xfffffffc00fc7947 */ /* 0x000fc0000383ffff */
[----:B------:R-:W-:-:S00]  /*0b30*/  NOP ;  /* 0x0000000000007918 */ /* 0x000fc00000000000 */
        /* <DEDUP_REMOVED lines=12> */
.L_x_5:


//--------------------- .nv.shared.reserved.0     --------------------------
	.section	.nv.shared.reserved.0,"aw",@nobits
	.weak		__nv_reservedSMEM_offset_0_alias
	.size		__nv_reservedSMEM_offset_0_alias, 0, 64
	.other		__nv_reservedSMEM_offset_0_alias,@"STO_CUDA_RESERVED_SHARED STV_DEFAULT"
__nv_reservedSMEM_offset_0_alias:
	.zero		0
	.zero		64


//--------------------- .nv.constant0._Z9matrixMulPfS_S_i --------------------------
	.section	.nv.constant0._Z9matrixMulPfS_S_i,"a",@progbits
	.sectionflags	@""
	.align	4
.nv.constant0._Z9matrixMulPfS_S_i:
	.zero		924


//--------------------- SYMBOLS --------------------------

	.type		.nv.reservedSmem.offset0,@object
	.size		.nv.reservedSmem.offset0,0x4
